//
// Generated by NVIDIA NVVM Compiler
//
// Compiler Build ID: CL-36424714
// Cuda compilation tools, release 13.0, V13.0.88
// Based on NVVM 20.0.0
//

.version 9.0
.target sm_100
.address_size 64

	// .globl	_Z16helloWorldKernelv
.extern .func  (.param .b32 func_retval0) vprintf
(
	.param .b64 vprintf_param_0,
	.param .b64 vprintf_param_1
)
;
.global .align 1 .b8 $str[33] = {72, 101, 108, 108, 111, 32, 87, 111, 114, 108, 100, 33, 32, 77, 121, 32, 116, 104, 114, 101, 97, 100, 73, 100, 32, 105, 115, 32, 37, 50, 100, 10};

.visible .entry _Z16helloWorldKernelv()
{
	.local .align 8 .b8 	__local_depot0[8];
	.reg .b64 	%SP;
	.reg .b64 	%SPL;
	.reg .b32 	%r<7>;
	.reg .b64 	%rd<5>;

	mov.u64 	%SPL, __local_depot0;
	cvta.local.u64 	%SP, %SPL;
	add.u64 	%rd1, %SP, 0;
	add.u64 	%rd2, %SPL, 0;
	mov.u32 	%r1, %ctaid.x;
	mov.u32 	%r2, %ntid.x;
	mov.u32 	%r3, %tid.x;
	mad.lo.s32 	%r4, %r1, %r2, %r3;
	st.local.u32 	[%rd2], %r4;
	mov.u64 	%rd3, $str;
	cvta.global.u64 	%rd4, %rd3;
	{ // callseq 0, 0
	.param .b64 param0;
	st.param.b64 	[param0], %rd4;
	.param .b64 param1;
	st.param.b64 	[param1], %rd1;
	.param .b32 retval0;
	call.uni (retval0), 
	vprintf, 
	(
	param0, 
	param1
	);
	ld.param.b32 	%r5, [retval0];
	} // callseq 0
	ret;

}


// ===== COMPILED SASS (sm_100) =====

	.target	sm_100

	.elftype	@"ET_EXEC"


//--------------------- .note.nv.tkinfo           --------------------------
	.section	.note.nv.tkinfo,"",@"SHT_NOTE"
	.sectionflags	@"SHF_NOTE_NV_TKINFO"
	.tkinfo
        /*0018*/ 	.word	0x00000002
        /*0030*/ 	.string	""
        /*0030*/ 	.string	"ptxas"
        /*0030*/ 	.string	"Cuda compilation tools, release 13.0, V13.0.88"
        /*0030*/ 	.string	"Build cuda_13.0.r13.0/compiler.36424714_0"
        /*0030*/ 	.string	"-arch sm_100 -m 64 "



//--------------------- .note.nv.cuinfo           --------------------------
	.section	.note.nv.cuinfo,"",@"SHT_NOTE"
	.sectionflags	@"SHF_NOTE_NV_CUINFO"
        /*0018*/ 	.short	0x0002
        /*001a*/ 	.short	0x0064
        /*001c*/ 	.short	0x0082
	.zero		2


//--------------------- .nv.info                  --------------------------
	.section	.nv.info,"",@"SHT_CUDA_INFO"
	.align	4


	//----- nvinfo : EIATTR_REGCOUNT
	.align		4
        /*0000*/ 	.byte	0x04, 0x2f
        /*0002*/ 	.short	(.L_2 - .L_1)
	.align		4
.L_1:
        /*0004*/ 	.word	index@(_Z16helloWorldKernelv)
        /*0008*/ 	.word	0x00000018


	//----- nvinfo : EIATTR_FRAME_SIZE
	.align		4
.L_2:
        /*000c*/ 	.byte	0x04, 0x11
        /*000e*/ 	.short	(.L_4 - .L_3)
	.align		4
.L_3:
        /*0010*/ 	.word	index@(_Z16helloWorldKernelv)
        /*0014*/ 	.word	0x00000008


	//----- nvinfo : EIATTR_MIN_STACK_SIZE
	.align		4
.L_4:
        /*0018*/ 	.byte	0x04, 0x12
        /*001a*/ 	.short	(.L_6 - .L_5)
	.align		4
.L_5:
        /*001c*/ 	.word	index@(_Z16helloWorldKernelv)
        /*0020*/ 	.word	0x00000008
.L_6:


//--------------------- .nv.compat                --------------------------
	.section	.nv.compat,"",@"SHT_CUDA_COMPAT_INFO"
	.align	4
        /*0000*/ 	.byte	0x02, 0x09, 0x00, 0x00, 0x02, 0x02, 0x01, 0x00, 0x02, 0x05, 0x05, 0x00, 0x03, 0x07, 0x01, 0x01
        /*0010*/ 	.byte	0x02, 0x03, 0x00, 0x00, 0x02, 0x06, 0x01, 0x00, 0x04, 0x0b, 0x08, 0x00, 0x09, 0x00, 0x00, 0x00
        /*0020*/ 	.byte	0x00, 0x00, 0x00, 0x00


//--------------------- .nv.info._Z16helloWorldKernelv --------------------------
	.section	.nv.info._Z16helloWorldKernelv,"",@"SHT_CUDA_INFO"
	.sectionflags	@""
	.align	4


	//----- nvinfo : EIATTR_CUDA_API_VERSION
	.align		4
        /*0000*/ 	.byte	0x04, 0x37
        /*0002*/ 	.short	(.L_8 - .L_7)
.L_7:
        /*0004*/ 	.word	0x00000082


	//----- nvinfo : EIATTR_SPARSE_MMA_MASK
	.align		4
.L_8:
        /*0008*/ 	.byte	0x03, 0x50
        /*000a*/ 	.short	0x0000


	//----- nvinfo : EIATTR_MAXREG_COUNT
	.align		4
        /*000c*/ 	.byte	0x03, 0x1b
        /*000e*/ 	.short	0x00ff


	//----- nvinfo : EIATTR_EXTERNS
	.align		4
        /*0010*/ 	.byte	0x04, 0x0f
        /*0012*/ 	.short	(.L_10 - .L_9)


	//   ....[0]....
	.align		4
.L_9:
        /*0014*/ 	.word	index@(vprintf)


	//----- nvinfo : EIATTR_MERCURY_ISA_VERSION
	.align		4
.L_10:
        /*0018*/ 	.byte	0x03, 0x5f
        /*001a*/ 	.short	0x0101


	//----- nvinfo : EIATTR_VRC_CTA_INIT_COUNT
	.align		4
        /*001c*/ 	.byte	0x02, 0x4a
	.zero		1
	.zero		1


	//----- nvinfo : EIATTR_SYSCALL_OFFSETS
	.align		4
        /*0020*/ 	.byte	0x04, 0x46
        /*0022*/ 	.short	(.L_12 - .L_11)


	//   ....[0]....
.L_11:
        /*0024*/ 	.word	0x00000110


	//----- nvinfo : EIATTR_EXIT_INSTR_OFFSETS
	.align		4
.L_12:
        /*0028*/ 	.byte	0x04, 0x1c
        /*002a*/ 	.short	(.L_14 - .L_13)


	//   ....[0]....
.L_13:
        /*002c*/ 	.word	0x00000120


	//----- nvinfo : EIATTR_SW_WAR
	.align		4
.L_14:
        /*0030*/ 	.byte	0x04, 0x36
        /*0032*/ 	.short	(.L_16 - .L_15)
.L_15:
        /*0034*/ 	.word	0x00000008
.L_16:


//--------------------- .nv.callgraph             --------------------------
	.section	.nv.callgraph,"",@"SHT_CUDA_CALLGRAPH"
	.align	4
	.sectionentsize	8
	.align		4
        /*0000*/ 	.word	0x00000000
	.align		4
        /*0004*/ 	.word	0xffffffff
	.align		4
        /*0008*/ 	.word	index@(_Z16helloWorldKernelv)
	.align		4
        /*000c*/ 	.word	index@(vprintf)
	.align		4
        /*0010*/ 	.word	0x00000000
	.align		4
        /*0014*/ 	.word	0xfffffffe
	.align		4
        /*0018*/ 	.word	0x00000000
	.align		4
        /*001c*/ 	.word	0xfffffffd
	.align		4
        /*0020*/ 	.word	0x00000000
	.align		4
        /*0024*/ 	.word	0xfffffffc


//--------------------- .nv.constant4             --------------------------
	.section	.nv.constant4,"a",@progbits
	.align	8
	.align		8
.nv.constant4:
        /*0000*/ 	.dword	vprintf
	.align		8
        /*0008*/ 	.dword	$str


//--------------------- .text._Z16helloWorldKernelv --------------------------
	.section	.text._Z16helloWorldKernelv,"ax",@progbits
	.align	128
        .global         _Z16helloWorldKernelv
        .type           _Z16helloWorldKernelv,@function
        .size           _Z16helloWorldKernelv,(.L_x_2 - _Z16helloWorldKernelv)
        .other          _Z16helloWorldKernelv,@"STO_CUDA_ENTRY STV_DEFAULT"
_Z16helloWorldKernelv:
.text._Z16helloWorldKernelv:
[----:B------:R-:W0:Y:S01]  /*0000*/  LDC R1, c[0x0][0x37c] ;  /* 0x0000df00ff017b82 */ /* 0x000e220000000800 */
[----:B------:R-:W1:Y:S01]  /*0010*/  S2R R3, SR_TID.X ;  /* 0x0000000000037919 */ /* 0x000e620000002100 */
[----:B------:R-:W2:Y:S06]  /*0020*/  LDCU UR5, c[0x0][0x2fc] ;  /* 0x00005f80ff0577ac */ /* 0x000eac0008000800 */
[----:B------:R-:W1:Y:S01]  /*0030*/  S2UR UR6, SR_CTAID.X ;  /* 0x00000000000679c3 */ /* 0x000e620000002500 */
[----:B------:R-:W-:Y:S01]  /*0040*/  MOV R2, 0x0 ;  /* 0x0000000000027802 */ /* 0x000fe20000000f00 */
[----:B0-----:R-:W-:Y:S01]  /*0050*/  VIADD R1, R1, 0xfffffff8 ;  /* 0xfffffff801017836 */ /* 0x001fe20000000000 */
[----:B------:R-:W0:Y:S05]  /*0060*/  LDCU UR4, c[0x0][0x2f8] ;  /* 0x00005f00ff0477ac */ /* 0x000e2a0008000800 */
[----:B------:R-:W1:Y:S01]  /*0070*/  LDC R0, c[0x0][0x360] ;  /* 0x0000d800ff007b82 */ /* 0x000e620000000800 */
[----:B0-----:R-:W-:-:S05]  /*0080*/  IADD3 R6, P0, PT, R1, UR4, RZ ;  /* 0x0000000401067c10 */ /* 0x001fca000ff1e0ff */
[----:B--2---:R-:W-:Y:S02]  /*0090*/  IMAD.X R7, RZ, RZ, UR5, P0 ;  /* 0x00000005ff077e24 */ /* 0x004fe400080e06ff */
[----:B-1----:R-:W-:Y:S01]  /*00a0*/  IMAD R0, R0, UR6, R3 ;  /* 0x0000000600007c24 */ /* 0x002fe2000f8e0203 */
[----:B------:R-:W0:Y:S01]  /*00b0*/  LDCU.64 UR6, c[0x4][0x8] ;  /* 0x01000100ff0677ac */ /* 0x000e220008000a00 */
[----:B------:R-:W1:Y:S03]  /*00c0*/  LDC.64 R2, c[0x4][R2] ;  /* 0x0100000002027b82 */ /* 0x000e660000000a00 */
[----:B------:R2:W-:Y:S01]  /*00d0*/  STL [R1], R0 ;  /* 0x0000000001007387 */ /* 0x0005e20000100800 */
[----:B0-----:R-:W-:Y:S01]  /*00e0*/  IMAD.U32 R4, RZ, RZ, UR6 ;  /* 0x00000006ff047e24 */ /* 0x001fe2000f8e00ff */
[----:B--2---:R-:W-:-:S07]  /*00f0*/  MOV R5, UR7 ;  /* 0x0000000700057c02 */ /* 0x004fce0008000f00 */
[----:B------:R-:W-:-:S07]  /*0100*/  LEPC R20, `(.L_x_0) ;  /* 0x000000001014794e */ /* 0x000fce0000000000 */
[----:B-1----:R-:W-:Y:S05]  /*0110*/  CALL.ABS.NOINC R2 ;  /* 0x0000000002007343 */ /* 0x002fea0003c00000 */
.L_x_0:
[----:B------:R-:W-:Y:S05]  /*0120*/  EXIT ;  /* 0x000000000000794d */ /* 0x000fea0003800000 */
.L_x_1:
[----:B------:R-:W-:-:S00]  /*0130*/  BRA `(.L_x_1) ;  /* 0xfffffffc00fc7947 */ /* 0x000fc0000383ffff */
[----:B------:R-:W-:-:S00]  /*0140*/  NOP ;  /* 0x0000000000007918 */ /* 0x000fc00000000000 */
        /* <DEDUP_REMOVED lines=11> */
.L_x_2:


//--------------------- .nv.global.init           --------------------------
	.section	.nv.global.init,"aw",@progbits
.nv.global.init:
	.type		$str,@object
	.size		$str,(.L_0 - $str)
$str:
        /*0000*/ 	.byte	0x48, 0x65, 0x6c, 0x6c, 0x6f, 0x20, 0x57, 0x6f, 0x72, 0x6c, 0x64, 0x21, 0x20, 0x4d, 0x79, 0x20
        /*0010*/ 	.byte	0x74, 0x68, 0x72, 0x65, 0x61, 0x64, 0x49, 0x64, 0x20, 0x69, 0x73, 0x20, 0x25, 0x32, 0x64, 0x0a
        /*0020*/ 	.byte	0x00
.L_0:


//--------------------- .nv.shared.reserved.0     --------------------------
	.section	.nv.shared.reserved.0,"aw",@nobits
	.weak		__nv_reservedSMEM_offset_0_alias
	.size		__nv_reservedSMEM_offset_0_alias, 0, 64
	.other		__nv_reservedSMEM_offset_0_alias,@"STO_CUDA_RESERVED_SHARED STV_DEFAULT"
__nv_reservedSMEM_offset_0_alias:
	.zero		0
	.zero		64


//--------------------- .nv.constant0._Z16helloWorldKernelv --------------------------
	.section	.nv.constant0._Z16helloWorldKernelv,"a",@progbits
	.sectionflags	@""
	.align	4
.nv.constant0._Z16helloWorldKernelv:
	.zero		896


//--------------------- SYMBOLS --------------------------

	.type		.nv.reservedSmem.offset0,@object
	.size		.nv.reservedSmem.offset0,0x4
	.type		vprintf,@function
